//
// Generated by NVIDIA NVVM Compiler
//
// Compiler Build ID: CL-36424714
// Cuda compilation tools, release 13.0, V13.0.88
// Based on NVVM 20.0.0
//

.version 9.0
.target sm_100
.address_size 64

	// .globl	_Z20jacobi2D_step_kernelPdS_dl

.visible .entry _Z20jacobi2D_step_kernelPdS_dl(
	.param .u64 .ptr .align 1 _Z20jacobi2D_step_kernelPdS_dl_param_0,
	.param .u64 .ptr .align 1 _Z20jacobi2D_step_kernelPdS_dl_param_1,
	.param .f64 _Z20jacobi2D_step_kernelPdS_dl_param_2,
	.param .u64 _Z20jacobi2D_step_kernelPdS_dl_param_3
)
{
	.reg .pred 	%p<8>;
	.reg .b32 	%r<15>;
	.reg .b64 	%rd<32>;
	.reg .b64 	%fd<12>;

	ld.param.u64 	%rd6, [_Z20jacobi2D_step_kernelPdS_dl_param_0];
	ld.param.u64 	%rd7, [_Z20jacobi2D_step_kernelPdS_dl_param_1];
	ld.param.f64 	%fd1, [_Z20jacobi2D_step_kernelPdS_dl_param_2];
	ld.param.u64 	%rd8, [_Z20jacobi2D_step_kernelPdS_dl_param_3];
	cvta.to.global.u64 	%rd1, %rd6;
	cvta.to.global.u64 	%rd2, %rd7;
	mov.u32 	%r1, %ctaid.x;
	mov.u32 	%r2, %ntid.x;
	mov.u32 	%r3, %tid.x;
	mad.lo.s32 	%r4, %r1, %r2, %r3;
	mov.u32 	%r5, %ctaid.y;
	mov.u32 	%r6, %ntid.y;
	mov.u32 	%r7, %tid.y;
	mad.lo.s32 	%r8, %r5, %r6, %r7;
	setp.lt.s32 	%p1, %r4, 1;
	cvt.s64.s32 	%rd3, %r4;
	setp.lt.s64 	%p2, %rd8, %rd3;
	or.pred  	%p3, %p1, %p2;
	setp.eq.s32 	%p4, %r8, 0;
	or.pred  	%p5, %p4, %p3;
	cvt.u64.u32 	%rd4, %r8;
	setp.lt.s64 	%p6, %rd8, %rd4;
	or.pred  	%p7, %p5, %p6;
	@%p7 bra 	$L__BB0_2;
	cvt.u32.u64 	%r10, %rd4;
	cvt.u32.u64 	%r11, %rd3;
	add.s32 	%r12, %r11, -1;
	cvt.u64.u32 	%rd9, %r12;
	add.s64 	%rd10, %rd8, 2;
	mul.lo.s64 	%rd11, %rd10, %rd4;
	add.s64 	%rd12, %rd11, %rd9;
	shl.b64 	%rd13, %rd12, 3;
	add.s64 	%rd14, %rd2, %rd13;
	ld.global.f64 	%fd2, [%rd14];
	fma.rn.f64 	%fd3, %fd1, %fd1, %fd2;
	add.s32 	%r13, %r10, -1;
	cvt.u64.u32 	%rd15, %r13;
	mad.lo.s64 	%rd16, %rd10, %rd15, %rd3;
	shl.b64 	%rd17, %rd16, 3;
	add.s64 	%rd18, %rd2, %rd17;
	ld.global.f64 	%fd4, [%rd18];
	add.f64 	%fd5, %fd3, %fd4;
	add.s64 	%rd19, %rd11, %rd3;
	shl.b64 	%rd20, %rd19, 3;
	add.s64 	%rd21, %rd2, %rd20;
	ld.global.f64 	%fd6, [%rd21+8];
	add.f64 	%fd7, %fd5, %fd6;
	add.s32 	%r14, %r10, 1;
	cvt.u64.u32 	%rd22, %r14;
	mad.lo.s64 	%rd23, %rd10, %rd22, %rd3;
	shl.b64 	%rd24, %rd23, 3;
	add.s64 	%rd25, %rd2, %rd24;
	ld.global.f64 	%fd8, [%rd25];
	add.f64 	%fd9, %fd7, %fd8;
	mul.f64 	%fd10, %fd9, 0d3FD0000000000000;
	add.s64 	%rd26, %rd1, %rd20;
	st.global.f64 	[%rd26], %fd10;
$L__BB0_2:
	bar.sync 	0;
	add.s64 	%rd27, %rd8, 2;
	mad.lo.s64 	%rd28, %rd27, %rd4, %rd3;
	shl.b64 	%rd29, %rd28, 3;
	add.s64 	%rd30, %rd1, %rd29;
	ld.global.f64 	%fd11, [%rd30];
	add.s64 	%rd31, %rd2, %rd29;
	st.global.f64 	[%rd31], %fd11;
	ret;

}


// ===== COMPILED SASS (sm_100) =====

	.target	sm_100

	.elftype	@"ET_EXEC"


//--------------------- .note.nv.tkinfo           --------------------------
	.section	.note.nv.tkinfo,"",@"SHT_NOTE"
	.sectionflags	@"SHF_NOTE_NV_TKINFO"
	.tkinfo
        /*0018*/ 	.word	0x00000002
        /*0030*/ 	.string	""
        /*0030*/ 	.string	"ptxas"
        /*0030*/ 	.string	"Cuda compilation tools, release 13.0, V13.0.88"
        /*0030*/ 	.string	"Build cuda_13.0.r13.0/compiler.36424714_0"
        /*0030*/ 	.string	"-arch sm_100 -m 64 "



//--------------------- .note.nv.cuinfo           --------------------------
	.section	.note.nv.cuinfo,"",@"SHT_NOTE"
	.sectionflags	@"SHF_NOTE_NV_CUINFO"
        /*0018*/ 	.short	0x0002
        /*001a*/ 	.short	0x0064
        /*001c*/ 	.short	0x0082
	.zero		2


//--------------------- .nv.info                  --------------------------
	.section	.nv.info,"",@"SHT_CUDA_INFO"
	.align	4


	//----- nvinfo : EIATTR_REGCOUNT
	.align		4
        /*0000*/ 	.byte	0x04, 0x2f
        /*0002*/ 	.short	(.L_1 - .L_0)
	.align		4
.L_0:
        /*0004*/ 	.word	index@(_Z20jacobi2D_step_kernelPdS_dl)
        /*0008*/ 	.word	0x00000016


	//----- nvinfo : EIATTR_FRAME_SIZE
	.align		4
.L_1:
        /*000c*/ 	.byte	0x04, 0x11
        /*000e*/ 	.short	(.L_3 - .L_2)
	.align		4
.L_2:
        /*0010*/ 	.word	index@(_Z20jacobi2D_step_kernelPdS_dl)
        /*0014*/ 	.word	0x00000000


	//----- nvinfo : EIATTR_MIN_STACK_SIZE
	.align		4
.L_3:
        /*0018*/ 	.byte	0x04, 0x12
        /*001a*/ 	.short	(.L_5 - .L_4)
	.align		4
.L_4:
        /*001c*/ 	.word	index@(_Z20jacobi2D_step_kernelPdS_dl)
        /*0020*/ 	.word	0x00000000
.L_5:


//--------------------- .nv.compat                --------------------------
	.section	.nv.compat,"",@"SHT_CUDA_COMPAT_INFO"
	.align	4
        /*0000*/ 	.byte	0x02, 0x09, 0x00, 0x00, 0x02, 0x02, 0x01, 0x00, 0x02, 0x05, 0x05, 0x00, 0x03, 0x07, 0x01, 0x01
        /*0010*/ 	.byte	0x02, 0x03, 0x00, 0x00, 0x02, 0x06, 0x01, 0x00, 0x04, 0x0b, 0x08, 0x00, 0x01, 0x00, 0x00, 0x00
        /*0020*/ 	.byte	0x00, 0x00, 0x00, 0x00


//--------------------- .nv.info._Z20jacobi2D_step_kernelPdS_dl --------------------------
	.section	.nv.info._Z20jacobi2D_step_kernelPdS_dl,"",@"SHT_CUDA_INFO"
	.sectionflags	@""
	.align	4


	//----- nvinfo : EIATTR_CUDA_API_VERSION
	.align		4
        /*0000*/ 	.byte	0x04, 0x37
        /*0002*/ 	.short	(.L_7 - .L_6)
.L_6:
        /*0004*/ 	.word	0x00000082


	//----- nvinfo : EIATTR_KPARAM_INFO
	.align		4
.L_7:
        /*0008*/ 	.byte	0x04, 0x17
        /*000a*/ 	.short	(.L_9 - .L_8)
.L_8:
        /*000c*/ 	.word	0x00000000
        /*0010*/ 	.short	0x0003
        /*0012*/ 	.short	0x0018
        /*0014*/ 	.byte	0x00, 0xf0, 0x21, 0x00


	//----- nvinfo : EIATTR_KPARAM_INFO
	.align		4
.L_9:
        /*0018*/ 	.byte	0x04, 0x17
        /*001a*/ 	.short	(.L_11 - .L_10)
.L_10:
        /*001c*/ 	.word	0x00000000
        /*0020*/ 	.short	0x0002
        /*0022*/ 	.short	0x0010
        /*0024*/ 	.byte	0x00, 0xf0, 0x21, 0x00


	//----- nvinfo : EIATTR_KPARAM_INFO
	.align		4
.L_11:
        /*0028*/ 	.byte	0x04, 0x17
        /*002a*/ 	.short	(.L_13 - .L_12)
.L_12:
        /*002c*/ 	.word	0x00000000
        /*0030*/ 	.short	0x0001
        /*0032*/ 	.short	0x0008
        /*0034*/ 	.byte	0x00, 0xf5, 0x21, 0x00


	//----- nvinfo : EIATTR_KPARAM_INFO
	.align		4
.L_13:
        /*0038*/ 	.byte	0x04, 0x17
        /*003a*/ 	.short	(.L_15 - .L_14)
.L_14:
        /*003c*/ 	.word	0x00000000
        /*0040*/ 	.short	0x0000
        /*0042*/ 	.short	0x0000
        /*0044*/ 	.byte	0x00, 0xf5, 0x21, 0x00


	//----- nvinfo : EIATTR_SPARSE_MMA_MASK
	.align		4
.L_15:
        /*0048*/ 	.byte	0x03, 0x50
        /*004a*/ 	.short	0x0000


	//----- nvinfo : EIATTR_MAXREG_COUNT
	.align		4
        /*004c*/ 	.byte	0x03, 0x1b
        /*004e*/ 	.short	0x00ff


	//----- nvinfo : EIATTR_NUM_BARRIERS
	.align		4
        /*0050*/ 	.byte	0x02, 0x4c
        /*0052*/ 	.byte	0x01
	.zero		1


	//----- nvinfo : EIATTR_MERCURY_ISA_VERSION
	.align		4
        /*0054*/ 	.byte	0x03, 0x5f
        /*0056*/ 	.short	0x0101


	//----- nvinfo : EIATTR_VRC_CTA_INIT_COUNT
	.align		4
        /*0058*/ 	.byte	0x02, 0x4a
	.zero		1
	.zero		1


	//----- nvinfo : EIATTR_EXIT_INSTR_OFFSETS
	.align		4
        /*005c*/ 	.byte	0x04, 0x1c
        /*005e*/ 	.short	(.L_17 - .L_16)


	//   ....[0]....
.L_16:
        /*0060*/ 	.word	0x000004f0


	//----- nvinfo : EIATTR_CRS_STACK_SIZE
	.align		4
.L_17:
        /*0064*/ 	.byte	0x04, 0x1e
        /*0066*/ 	.short	(.L_19 - .L_18)
.L_18:
        /*0068*/ 	.word	0x00000000


	//----- nvinfo : EIATTR_CBANK_PARAM_SIZE
	.align		4
.L_19:
        /*006c*/ 	.byte	0x03, 0x19
        /*006e*/ 	.short	0x0020


	//----- nvinfo : EIATTR_PARAM_CBANK
	.align		4
        /*0070*/ 	.byte	0x04, 0x0a
        /*0072*/ 	.short	(.L_21 - .L_20)
	.align		4
.L_20:
        /*0074*/ 	.word	index@(.nv.constant0._Z20jacobi2D_step_kernelPdS_dl)
        /*0078*/ 	.short	0x0380
        /*007a*/ 	.short	0x0020


	//----- nvinfo : EIATTR_SW_WAR
	.align		4
.L_21:
        /*007c*/ 	.byte	0x04, 0x36
        /*007e*/ 	.short	(.L_23 - .L_22)
.L_22:
        /*0080*/ 	.word	0x00000008
.L_23:


//--------------------- .nv.callgraph             --------------------------
	.section	.nv.callgraph,"",@"SHT_CUDA_CALLGRAPH"
	.align	4
	.sectionentsize	8
	.align		4
        /*0000*/ 	.word	0x00000000
	.align		4
        /*0004*/ 	.word	0xffffffff
	.align		4
        /*0008*/ 	.word	0x00000000
	.align		4
        /*000c*/ 	.word	0xfffffffe
	.align		4
        /*0010*/ 	.word	0x00000000
	.align		4
        /*0014*/ 	.word	0xfffffffd
	.align		4
        /*0018*/ 	.word	0x00000000
	.align		4
        /*001c*/ 	.word	0xfffffffc


//--------------------- .text._Z20jacobi2D_step_kernelPdS_dl --------------------------
	.section	.text._Z20jacobi2D_step_kernelPdS_dl,"ax",@progbits
	.align	128
        .global         _Z20jacobi2D_step_kernelPdS_dl
        .type           _Z20jacobi2D_step_kernelPdS_dl,@function
        .size           _Z20jacobi2D_step_kernelPdS_dl,(.L_x_3 - _Z20jacobi2D_step_kernelPdS_dl)
        .other          _Z20jacobi2D_step_kernelPdS_dl,@"STO_CUDA_ENTRY STV_DEFAULT"
_Z20jacobi2D_step_kernelPdS_dl:
.text._Z20jacobi2D_step_kernelPdS_dl:
[----:B------:R-:W-:Y:S01]  /*0000*/  LDC R1, c[0x0][0x37c] ;  /* 0x0000df00ff017b82 */ /* 0x000fe20000000800 */
[----:B------:R-:W0:Y:S07]  /*0010*/  S2R R3, SR_TID.X ;  /* 0x0000000000037919 */ /* 0x000e2e0000002100 */
[----:B------:R-:W0:Y:S01]  /*0020*/  S2UR UR4, SR_CTAID.X ;  /* 0x00000000000479c3 */ /* 0x000e220000002500 */
[----:B------:R-:W1:Y:S01]  /*0030*/  LDCU.64 UR8, c[0x0][0x398] ;  /* 0x00007300ff0877ac */ /* 0x000e620008000a00 */
[----:B------:R-:W-:Y:S01]  /*0040*/  BSSY.RECONVERGENT B0, `(.L_x_0) ;  /* 0x000003b000007945 */ /* 0x000fe20003800200 */
[----:B------:R-:W2:Y:S01]  /*0050*/  S2R R0, SR_TID.Y ;  /* 0x0000000000007919 */ /* 0x000ea20000002200 */
[----:B------:R-:W3:Y:S04]  /*0060*/  LDCU.64 UR6, c[0x0][0x358] ;  /* 0x00006b00ff0677ac */ /* 0x000ee80008000a00 */
[----:B------:R-:W0:Y:S08]  /*0070*/  LDC R2, c[0x0][0x360] ;  /* 0x0000d800ff027b82 */ /* 0x000e300000000800 */
[----:B------:R-:W2:Y:S08]  /*0080*/  S2UR UR5, SR_CTAID.Y ;  /* 0x00000000000579c3 */ /* 0x000eb00000002600 */
[----:B------:R-:W2:Y:S01]  /*0090*/  LDC R5, c[0x0][0x364] ;  /* 0x0000d900ff057b82 */ /* 0x000ea20000000800 */
[----:B0-----:R-:W-:-:S05]  /*00a0*/  IMAD R2, R2, UR4, R3 ;  /* 0x0000000402027c24 */ /* 0x001fca000f8e0203 */
[----:B-1----:R-:W-:Y:S02]  /*00b0*/  ISETP.GT.U32.AND P0, PT, R2, UR8, PT ;  /* 0x0000000802007c0c */ /* 0x002fe4000bf04070 */
[----:B------:R-:W-:-:S04]  /*00c0*/  SHF.R.S32.HI R3, RZ, 0x1f, R2 ;  /* 0x0000001fff037819 */ /* 0x000fc80000011402 */
[----:B------:R-:W-:-:S04]  /*00d0*/  ISETP.GT.AND.EX P0, PT, R3, UR9, PT, P0 ;  /* 0x0000000903007c0c */ /* 0x000fc8000bf04300 */
[----:B------:R-:W-:Y:S01]  /*00e0*/  ISETP.LT.OR P1, PT, R2, 0x1, P0 ;  /* 0x000000010200780c */ /* 0x000fe20000721670 */
[----:B--2---:R-:W-:-:S05]  /*00f0*/  IMAD R5, R5, UR5, R0 ;  /* 0x0000000505057c24 */ /* 0x004fca000f8e0200 */
[C---:B------:R-:W-:Y:S02]  /*0100*/  ISETP.GT.U32.AND P0, PT, R5.reuse, UR8, PT ;  /* 0x0000000805007c0c */ /* 0x040fe4000bf04070 */
[----:B------:R-:W-:-:S04]  /*0110*/  ISETP.EQ.OR P1, PT, R5, RZ, P1 ;  /* 0x000000ff0500720c */ /* 0x000fc80000f22670 */
[----:B------:R-:W-:-:S13]  /*0120*/  ISETP.GT.OR.EX P0, PT, RZ, UR9, P1, P0 ;  /* 0x00000009ff007c0c */ /* 0x000fda0008f04700 */
[----:B---3--:R-:W-:Y:S05]  /*0130*/  @P0 BRA `(.L_x_1) ;  /* 0x0000000000ac0947 */ /* 0x008fea0003800000 */
[----:B------:R-:W0:Y:S01]  /*0140*/  LDCU.128 UR12, c[0x0][0x380] ;  /* 0x00007000ff0c77ac */ /* 0x000e220008000c00 */
[----:B------:R-:W-:Y:S02]  /*0150*/  VIADD R6, R2, 0xffffffff ;  /* 0xffffffff02067836 */ /* 0x000fe40000000000 */
[----:B------:R-:W-:Y:S01]  /*0160*/  IMAD.MOV.U32 R7, RZ, RZ, RZ ;  /* 0x000000ffff077224 */ /* 0x000fe200078e00ff */
[----:B------:R-:W-:Y:S01]  /*0170*/  UMOV UR4, 0x2 ;  /* 0x0000000200047882 */ /* 0x000fe20000000000 */
[----:B------:R-:W-:Y:S01]  /*0180*/  UMOV UR5, 0x0 ;  /* 0x0000000000057882 */ /* 0x000fe20000000000 */
[C---:B------:R-:W-:Y:S01]  /*0190*/  VIADD R9, R5.reuse, 0xffffffff ;  /* 0xffffffff05097836 */ /* 0x040fe20000000000 */
[----:B------:R-:W-:Y:S01]  /*01a0*/  UIMAD.WIDE.U32 UR4, UR8, 0x1, UR4 ;  /* 0x00000001080478a5 */ /* 0x000fe2000f8e0004 */
[----:B------:R-:W-:-:S03]  /*01b0*/  VIADD R17, R5, 0x1 ;  /* 0x0000000105117836 */ /* 0x000fc60000000000 */
[----:B------:R-:W-:Y:S02]  /*01c0*/  UIADD3 UR5, UPT, UPT, UR5, UR9, URZ ;  /* 0x0000000905057290 */ /* 0x000fe4000fffe0ff */
[----:B------:R-:W-:-:S04]  /*01d0*/  IMAD.WIDE.U32 R6, R5, UR4, R6 ;  /* 0x0000000405067c25 */ /* 0x000fc8000f8e0006 */
[----:B------:R-:W-:Y:S01]  /*01e0*/  IMAD R19, R5, UR5, RZ ;  /* 0x0000000505137c24 */ /* 0x000fe2000f8e02ff */
[----:B0-----:R-:W-:Y:S01]  /*01f0*/  LEA R14, P0, R6, UR14, 0x3 ;  /* 0x0000000e060e7c11 */ /* 0x001fe2000f8018ff */
[----:B------:R-:W-:-:S04]  /*0200*/  IMAD.WIDE.U32 R10, R9, UR4, R2 ;  /* 0x00000004090a7c25 */ /* 0x000fc8000f8e0002 */
[----:B------:R-:W-:Y:S02]  /*0210*/  IMAD.IADD R7, R7, 0x1, R19 ;  /* 0x0000000107077824 */ /* 0x000fe400078e0213 */
[----:B------:R-:W-:Y:S02]  /*0220*/  IMAD R9, R9, UR5, RZ ;  /* 0x0000000509097c24 */ /* 0x000fe4000f8e02ff */
[----:B------:R-:W-:Y:S01]  /*0230*/  IMAD.WIDE.U32 R12, R5, UR4, R2 ;  /* 0x00000004050c7c25 */ /* 0x000fe2000f8e0002 */
[----:B------:R-:W-:Y:S02]  /*0240*/  LEA.HI.X R15, R6, UR15, R7, 0x3, P0 ;  /* 0x0000000f060f7c11 */ /* 0x000fe400080f1c07 */
[----:B------:R-:W-:Y:S01]  /*0250*/  LEA R8, P0, R10, UR14, 0x3 ;  /* 0x0000000e0a087c11 */ /* 0x000fe2000f8018ff */
[----:B------:R-:W-:Y:S02]  /*0260*/  IMAD.IADD R9, R11, 0x1, R9 ;  /* 0x000000010b097824 */ /* 0x000fe400078e0209 */
[----:B------:R0:W2:Y:S01]  /*0270*/  LDG.E.64 R6, desc[UR6][R14.64] ;  /* 0x000000060e067981 */ /* 0x0000a2000c1e1b00 */
[----:B------:R-:W-:-:S02]  /*0280*/  IMAD.IADD R11, R19, 0x1, R13 ;  /* 0x00000001130b7824 */ /* 0x000fc400078e020d */
[----:B------:R-:W-:Y:S01]  /*0290*/  IMAD.SHL.U32 R4, R12, 0x8, RZ ;  /* 0x000000080c047824 */ /* 0x000fe200078e00ff */
[----:B------:R-:W-:Y:S02]  /*02a0*/  LEA.HI.X R9, R10, UR15, R9, 0x3, P0 ;  /* 0x0000000f0a097c11 */ /* 0x000fe400080f1c09 */
[----:B------:R-:W-:Y:S02]  /*02b0*/  SHF.L.U64.HI R0, R12, 0x3, R11 ;  /* 0x000000030c007819 */ /* 0x000fe4000001020b */
[----:B------:R-:W-:Y:S01]  /*02c0*/  IADD3 R10, P0, PT, R4, UR14, RZ ;  /* 0x0000000e040a7c10 */ /* 0x000fe2000ff1e0ff */
[C---:B------:R-:W-:Y:S01]  /*02d0*/  IMAD.WIDE.U32 R12, R17.reuse, UR4, R2 ;  /* 0x00000004110c7c25 */ /* 0x040fe2000f8e0002 */
[----:B------:R-:W3:Y:S01]  /*02e0*/  LDG.E.64 R8, desc[UR6][R8.64] ;  /* 0x0000000608087981 */ /* 0x000ee2000c1e1b00 */
[----:B0-----:R-:W2:Y:S01]  /*02f0*/  LDC.64 R14, c[0x0][0x390] ;  /* 0x0000e400ff0e7b82 */ /* 0x001ea20000000a00 */
[----:B------:R-:W-:Y:S01]  /*0300*/  IADD3.X R11, PT, PT, R0, UR15, RZ, P0, !PT ;  /* 0x0000000f000b7c10 */ /* 0x000fe200087fe4ff */
[----:B------:R-:W-:Y:S01]  /*0310*/  IMAD R17, R17, UR5, RZ ;  /* 0x0000000511117c24 */ /* 0x000fe2000f8e02ff */
[----:B------:R-:W-:-:S03]  /*0320*/  LEA R16, P0, R12, UR14, 0x3 ;  /* 0x0000000e0c107c11 */ /* 0x000fc6000f8018ff */
[----:B------:R-:W-:Y:S01]  /*0330*/  IMAD.IADD R13, R13, 0x1, R17 ;  /* 0x000000010d0d7824 */ /* 0x000fe200078e0211 */
[----:B------:R-:W4:Y:S04]  /*0340*/  LDG.E.64 R10, desc[UR6][R10.64+0x8] ;  /* 0x000008060a0a7981 */ /* 0x000f28000c1e1b00 */
[----:B------:R-:W-:-:S05]  /*0350*/  LEA.HI.X R17, R12, UR15, R13, 0x3, P0 ;  /* 0x0000000f0c117c11 */ /* 0x000fca00080f1c0d */
[----:B------:R-:W5:Y:S01]  /*0360*/  LDG.E.64 R12, desc[UR6][R16.64] ;  /* 0x00000006100c7981 */ /* 0x000f62000c1e1b00 */
[----:B--2---:R-:W-:-:S08]  /*0370*/  DFMA R6, R14, R14, R6 ;  /* 0x0000000e0e06722b */ /* 0x004fd00000000006 */
[----:B---3--:R-:W-:-:S08]  /*0380*/  DADD R6, R6, R8 ;  /* 0x0000000006067229 */ /* 0x008fd00000000008 */
[----:B----4-:R-:W-:Y:S01]  /*0390*/  DADD R6, R6, R10 ;  /* 0x0000000006067229 */ /* 0x010fe2000000000a */
[----:B------:R-:W-:-:S07]  /*03a0*/  IADD3 R8, P0, PT, R4, UR12, RZ ;  /* 0x0000000c04087c10 */ /* 0x000fce000ff1e0ff */
[----:B-----5:R-:W-:Y:S01]  /*03b0*/  DADD R6, R6, R12 ;  /* 0x0000000006067229 */ /* 0x020fe2000000000c */
[----:B------:R-:W-:-:S07]  /*03c0*/  IADD3.X R9, PT, PT, R0, UR13, RZ, P0, !PT ;  /* 0x0000000d00097c10 */ /* 0x000fce00087fe4ff */
[----:B------:R-:W-:-:S07]  /*03d0*/  DMUL R6, R6, 0.25 ;  /* 0x3fd0000006067828 */ /* 0x000fce0000000000 */
[----:B------:R0:W-:Y:S04]  /*03e0*/  STG.E.64 desc[UR6][R8.64], R6 ;  /* 0x0000000608007986 */ /* 0x0001e8000c101b06 */
.L_x_1:
[----:B------:R-:W-:Y:S05]  /*03f0*/  BSYNC.RECONVERGENT B0 ;  /* 0x0000000000007941 */ /* 0x000fea0003800200 */
.L_x_0:
[----:B------:R-:W-:Y:S01]  /*0400*/  UIADD3 UR4, UP0, UPT, UR8, 0x2, URZ ;  /* 0x0000000208047890 */ /* 0x000fe2000ff1e0ff */
[----:B------:R-:W-:Y:S03]  /*0410*/  BAR.SYNC.DEFER_BLOCKING 0x0 ;  /* 0x0000000000007b1d */ /* 0x000fe60000010000 */
[----:B------:R-:W-:Y:S02]  /*0420*/  UIADD3.X UR5, UPT, UPT, URZ, UR9, URZ, UP0, !UPT ;  /* 0x00000009ff057290 */ /* 0x000fe400087fe4ff */
[C---:B------:R-:W-:Y:S01]  /*0430*/  IMAD.WIDE.U32 R2, R5.reuse, UR4, R2 ;  /* 0x0000000405027c25 */ /* 0x040fe2000f8e0002 */
[----:B------:R-:W1:Y:S03]  /*0440*/  LDCU.128 UR12, c[0x0][0x380] ;  /* 0x00007000ff0c77ac */ /* 0x000e660008000c00 */
[----:B------:R-:W-:-:S02]  /*0450*/  IMAD R5, R5, UR5, RZ ;  /* 0x0000000505057c24 */ /* 0x000fc4000f8e02ff */
[----:B0-----:R-:W-:Y:S02]  /*0460*/  IMAD.SHL.U32 R6, R2, 0x8, RZ ;  /* 0x0000000802067824 */ /* 0x001fe400078e00ff */
[----:B------:R-:W-:-:S05]  /*0470*/  IMAD.IADD R3, R3, 0x1, R5 ;  /* 0x0000000103037824 */ /* 0x000fca00078e0205 */
[----:B------:R-:W-:Y:S02]  /*0480*/  SHF.L.U64.HI R0, R2, 0x3, R3 ;  /* 0x0000000302007819 */ /* 0x000fe40000010203 */
[----:B-1----:R-:W-:-:S04]  /*0490*/  IADD3 R4, P0, PT, R6, UR12, RZ ;  /* 0x0000000c06047c10 */ /* 0x002fc8000ff1e0ff */
[----:B------:R-:W-:-:S05]  /*04a0*/  IADD3.X R5, PT, PT, R0, UR13, RZ, P0, !PT ;  /* 0x0000000d00057c10 */ /* 0x000fca00087fe4ff */
[----:B------:R-:W2:Y:S01]  /*04b0*/  LDG.E.64 R2, desc[UR6][R4.64] ;  /* 0x0000000604027981 */ /* 0x000ea2000c1e1b00 */
[----:B------:R-:W-:-:S04]  /*04c0*/  IADD3 R6, P0, PT, R6, UR14, RZ ;  /* 0x0000000e06067c10 */ /* 0x000fc8000ff1e0ff */
[----:B------:R-:W-:-:S05]  /*04d0*/  IADD3.X R7, PT, PT, R0, UR15, RZ, P0, !PT ;  /* 0x0000000f00077c10 */ /* 0x000fca00087fe4ff */
[----:B--2---:R-:W-:Y:S01]  /*04e0*/  STG.E.64 desc[UR6][R6.64], R2 ;  /* 0x0000000206007986 */ /* 0x004fe2000c101b06 */
[----:B------:R-:W-:Y:S05]  /*04f0*/  EXIT ;  /* 0x000000000000794d */ /* 0x000fea0003800000 */
.L_x_2:
[----:B------:R-:W-:-:S00]  /*0500*/  BRA `(.L_x_2) ;  /* 0xfffffffc00fc7947 */ /* 0x000fc0000383ffff */
[----:B------:R-:W-:-:S00]  /*0510*/  NOP ;  /* 0x0000000000007918 */ /* 0x000fc00000000000 */
        /* <DEDUP_REMOVED lines=14> */
.L_x_3:


//--------------------- .nv.shared.reserved.0     --------------------------
	.section	.nv.shared.reserved.0,"aw",@nobits
	.weak		__nv_reservedSMEM_offset_0_alias
	.size		__nv_reservedSMEM_offset_0_alias, 0, 64
	.other		__nv_reservedSMEM_offset_0_alias,@"STO_CUDA_RESERVED_SHARED STV_DEFAULT"
__nv_reservedSMEM_offset_0_alias:
	.zero		0
	.zero		64


//--------------------- .nv.constant0._Z20jacobi2D_step_kernelPdS_dl --------------------------
	.section	.nv.constant0._Z20jacobi2D_step_kernelPdS_dl,"a",@progbits
	.sectionflags	@""
	.align	4
.nv.constant0._Z20jacobi2D_step_kernelPdS_dl:
	.zero		928


//--------------------- SYMBOLS --------------------------

	.type		.nv.reservedSmem.offset0,@object
	.size		.nv.reservedSmem.offset0,0x4
